	.headerflags	@"EF_CUDA_TEXMODE_UNIFIED EF_CUDA_64BIT_ADDRESS EF_CUDA_ACCELERATORS EF_CUDA_SM90 EF_CUDA_VIRTUAL_SM(EF_CUDA_SM90)"
	.elftype	@"ET_EXEC"


//--------------------- .nv.info                  --------------------------
	.section	.nv.info,"",@"SHT_CUDA_INFO"
	.align	4


	//----- nvinfo : EIATTR_REGCOUNT
	.align		4
        /*0000*/ 	.byte	0x04, 0x2f
        /*0002*/ 	.short	(.L_1 - .L_0)
	.align		4
.L_0:
        /*0004*/ 	.word	index@(triton_poi_fused_cat_19)
        /*0008*/ 	.word	0x00000024


	//----- nvinfo : EIATTR_MIN_STACK_SIZE
	.align		4
.L_1:
        /*000c*/ 	.byte	0x04, 0x12
        /*000e*/ 	.short	(.L_3 - .L_2)
	.align		4
.L_2:
        /*0010*/ 	.word	index@(triton_poi_fused_cat_19)
        /*0014*/ 	.word	0x00000000


	//----- nvinfo : EIATTR_FRAME_SIZE
	.align		4
.L_3:
        /*0018*/ 	.byte	0x04, 0x11
        /*001a*/ 	.short	(.L_5 - .L_4)
	.align		4
.L_4:
        /*001c*/ 	.word	index@(triton_poi_fused_cat_19)
        /*0020*/ 	.word	0x00000000


	//----- nvinfo : EIATTR_MIN_STACK_SIZE
	.align		4
.L_5:
        /*0024*/ 	.byte	0x04, 0x12
        /*0026*/ 	.short	(.L_7 - .L_6)
	.align		4
.L_6:
        /*0028*/ 	.word	index@(triton_poi_fused_cat_19)
        /*002c*/ 	.word	0x00000000
.L_7:


//--------------------- .nv.info.triton_poi_fused_cat_19 --------------------------
	.section	.nv.info.triton_poi_fused_cat_19,"",@"SHT_CUDA_INFO"
	.sectionflags	@""
	.align	4


	//----- nvinfo : EIATTR_CUDA_API_VERSION
	.align		4
        /*0000*/ 	.byte	0x04, 0x37
        /*0002*/ 	.short	(.L_9 - .L_8)
.L_8:
        /*0004*/ 	.word	0x0000007c


	//----- nvinfo : EIATTR_KPARAM_INFO
	.align		4
.L_9:
        /*0008*/ 	.byte	0x04, 0x17
        /*000a*/ 	.short	(.L_11 - .L_10)
.L_10:
        /*000c*/ 	.word	0x00000000
        /*0010*/ 	.short	0x0005
        /*0012*/ 	.short	0x0028
        /*0014*/ 	.byte	0x00, 0xf0, 0x11, 0x00


	//----- nvinfo : EIATTR_KPARAM_INFO
	.align		4
.L_11:
        /*0018*/ 	.byte	0x04, 0x17
        /*001a*/ 	.short	(.L_13 - .L_12)
.L_12:
        /*001c*/ 	.word	0x00000000
        /*0020*/ 	.short	0x0004
        /*0022*/ 	.short	0x0020
        /*0024*/ 	.byte	0x00, 0xf4, 0x21, 0x00


	//----- nvinfo : EIATTR_KPARAM_INFO
	.align		4
.L_13:
        /*0028*/ 	.byte	0x04, 0x17
        /*002a*/ 	.short	(.L_15 - .L_14)
.L_14:
        /*002c*/ 	.word	0x00000000
        /*0030*/ 	.short	0x0003
        /*0032*/ 	.short	0x0018
        /*0034*/ 	.byte	0x00, 0xf4, 0x21, 0x00


	//----- nvinfo : EIATTR_KPARAM_INFO
	.align		4
.L_15:
        /*0038*/ 	.byte	0x04, 0x17
        /*003a*/ 	.short	(.L_17 - .L_16)
.L_16:
        /*003c*/ 	.word	0x00000000
        /*0040*/ 	.short	0x0002
        /*0042*/ 	.short	0x0010
        /*0044*/ 	.byte	0x00, 0xf4, 0x21, 0x00


	//----- nvinfo : EIATTR_KPARAM_INFO
	.align		4
.L_17:
        /*0048*/ 	.byte	0x04, 0x17
        /*004a*/ 	.short	(.L_19 - .L_18)
.L_18:
        /*004c*/ 	.word	0x00000000
        /*0050*/ 	.short	0x0001
        /*0052*/ 	.short	0x0008
        /*0054*/ 	.byte	0x00, 0xf4, 0x21, 0x00


	//----- nvinfo : EIATTR_KPARAM_INFO
	.align		4
.L_19:
        /*0058*/ 	.byte	0x04, 0x17
        /*005a*/ 	.short	(.L_21 - .L_20)
.L_20:
        /*005c*/ 	.word	0x00000000
        /*0060*/ 	.short	0x0000
        /*0062*/ 	.short	0x0000
        /*0064*/ 	.byte	0x00, 0xf4, 0x21, 0x00


	//----- nvinfo : EIATTR_SPARSE_MMA_MASK
	.align		4
.L_21:
        /*0068*/ 	.byte	0x03, 0x50
        /*006a*/ 	.short	0x0000


	//----- nvinfo : EIATTR_MAXREG_COUNT
	.align		4
        /*006c*/ 	.byte	0x03, 0x1b
        /*006e*/ 	.short	0x00ff


	//----- nvinfo : EIATTR_EXIT_INSTR_OFFSETS
	.align		4
        /*0070*/ 	.byte	0x04, 0x1c
        /*0072*/ 	.short	(.L_23 - .L_22)


	//   ....[0]....
.L_22:
        /*0074*/ 	.word	0x00000d10


	//   ....[1]....
        /*0078*/ 	.word	0x00000d30


	//----- nvinfo : EIATTR_REQNTID
	.align		4
.L_23:
        /*007c*/ 	.byte	0x04, 0x10
        /*007e*/ 	.short	(.L_25 - .L_24)
.L_24:
        /*0080*/ 	.word	0x00000080
        /*0084*/ 	.word	0x00000001
        /*0088*/ 	.word	0x00000001


	//----- nvinfo : EIATTR_CBANK_PARAM_SIZE
	.align		4
.L_25:
        /*008c*/ 	.byte	0x03, 0x19
        /*008e*/ 	.short	0x002c


	//----- nvinfo : EIATTR_PARAM_CBANK
	.align		4
        /*0090*/ 	.byte	0x04, 0x0a
        /*0092*/ 	.short	(.L_27 - .L_26)
	.align		4
.L_26:
        /*0094*/ 	.word	index@(.nv.constant0.triton_poi_fused_cat_19)
        /*0098*/ 	.short	0x0210
        /*009a*/ 	.short	0x002c


	//----- nvinfo : EIATTR_SW_WAR
	.align		4
.L_27:
        /*009c*/ 	.byte	0x04, 0x36
        /*009e*/ 	.short	(.L_29 - .L_28)
.L_28:
        /*00a0*/ 	.word	0x00000008
.L_29:


//--------------------- .nv.callgraph             --------------------------
	.section	.nv.callgraph,"",@"SHT_CUDA_CALLGRAPH"
	.align	4
	.sectionentsize	8
	.align		4
        /*0000*/ 	.word	0x00000000
	.align		4
        /*0004*/ 	.word	0xffffffff
	.align		4
        /*0008*/ 	.word	0x00000000
	.align		4
        /*000c*/ 	.word	0xfffffffe
	.align		4
        /*0010*/ 	.word	0x00000000
	.align		4
        /*0014*/ 	.word	0xfffffffd
	.align		4
        /*0018*/ 	.word	0x00000000
	.align		4
        /*001c*/ 	.word	0xfffffffc


//--------------------- .text.triton_poi_fused_cat_19 --------------------------
	.section	.text.triton_poi_fused_cat_19,"ax",@progbits
	.align	128
        .global         triton_poi_fused_cat_19
        .type           triton_poi_fused_cat_19,@function
        .size           triton_poi_fused_cat_19,(.L_x_1 - triton_poi_fused_cat_19)
        .other          triton_poi_fused_cat_19,@"STO_CUDA_ENTRY STV_DEFAULT"
triton_poi_fused_cat_19:
.text.triton_poi_fused_cat_19:
[----:B------:R-:W0:Y:S02]  /*0000*/  LDC R1, c[0x0][0x28] ;  /* 0x00000a00ff017b82 */ /* 0x000e240000000800 */
[----:B------:R-:W1:Y:S01]  /*0010*/  S2R R0, SR_TID.X ;  /* 0x0000000000007919 */ /* 0x000e620000002100 */
[----:B------:R-:W2:Y:S01]  /*0020*/  LDC.64 R26, c[0x0][0x228] ;  /* 0x00008a00ff1a7b82 */ /* 0x000ea20000000a00 */
[----:B------:R-:W-:Y:S01]  /*0030*/  ULDC.64 UR6, c[0x0][0x220] ;  /* 0x0000880000067ab9 */ /* 0x000fe20000000a00 */
[----:B------:R-:W-:Y:S01]  /*0040*/  CS2R R16, SRZ ;  /* 0x0000000000107805 */ /* 0x000fe2000001ff00 */
[----:B------:R-:W3:Y:S01]  /*0050*/  S2R R5, SR_CTAID.X ;  /* 0x0000000000057919 */ /* 0x000ee20000002500 */
[----:B------:R-:W-:Y:S02]  /*0060*/  CS2R R18, SRZ ;  /* 0x0000000000127805 */ /* 0x000fe4000001ff00 */
[----:B------:R-:W-:Y:S02]  /*0070*/  CS2R R12, SRZ ;  /* 0x00000000000c7805 */ /* 0x000fe4000001ff00 */
[----:B------:R-:W-:Y:S01]  /*0080*/  CS2R R14, SRZ ;  /* 0x00000000000e7805 */ /* 0x000fe2000001ff00 */
[----:B------:R-:W-:Y:S01]  /*0090*/  ULDC.64 UR4, c[0x0][0x208] ;  /* 0x0000820000047ab9 */ /* 0x000fe20000000a00 */
[----:B------:R-:W4:Y:S08]  /*00a0*/  LDC.64 R24, c[0x0][0x210] ;  /* 0x00008400ff187b82 */ /* 0x000f300000000a00 */
[----:B------:R-:W5:Y:S01]  /*00b0*/  LDC.64 R30, c[0x0][0x218] ;  /* 0x00008600ff1e7b82 */ /* 0x000f620000000a00 */
[----:B-1----:R-:W-:Y:S01]  /*00c0*/  IMAD.SHL.U32 R0, R0, 0x4, RZ ;  /* 0x0000000400007824 */ /* 0x002fe200078e00ff */
[----:B---3--:R-:W-:-:S04]  /*00d0*/  SHF.R.S32.HI R7, RZ, 0x15, R5 ;  /* 0x00000015ff077819 */ /* 0x008fc80000011405 */
[----:B------:R-:W-:Y:S02]  /*00e0*/  LOP3.LUT R0, R0, 0x1fc, RZ, 0xc0, !PT ;  /* 0x000001fc00007812 */ /* 0x000fe400078ec0ff */
[----:B------:R-:W-:-:S03]  /*00f0*/  SGXT R7, R7, 0x1 ;  /* 0x000000010707781a */ /* 0x000fc60000000200 */
[----:B------:R-:W-:-:S04]  /*0100*/  IMAD R0, R5, 0x400, R0 ;  /* 0x0000040005007824 */ /* 0x000fc800078e0200 */
[----:B------:R-:W-:Y:S01]  /*0110*/  VIADD R22, R0, 0x200 ;  /* 0x0000020000167836 */ /* 0x000fe20000000000 */
[----:B------:R-:W-:-:S04]  /*0120*/  SHF.R.S32.HI R3, RZ, 0x1f, R0 ;  /* 0x0000001fff037819 */ /* 0x000fc80000011400 */
[----:B------:R-:W-:Y:S02]  /*0130*/  LEA.HI R3, R3, R0, RZ, 0x8 ;  /* 0x0000000003037211 */ /* 0x000fe400078f40ff */
[----:B------:R-:W-:Y:S02]  /*0140*/  LEA.HI R7, R7, R22, RZ, 0x8 ;  /* 0x0000001607077211 */ /* 0x000fe400078f40ff */
[----:B------:R-:W-:Y:S02]  /*0150*/  LOP3.LUT R5, R3, 0xffffff00, RZ, 0xc0, !PT ;  /* 0xffffff0003057812 */ /* 0x000fe400078ec0ff */
[----:B------:R-:W-:-:S03]  /*0160*/  SHF.R.S32.HI R2, RZ, 0x8, R3 ;  /* 0x00000008ff027819 */ /* 0x000fc60000011403 */
[----:B------:R-:W-:Y:S02]  /*0170*/  IMAD.IADD R3, R0, 0x1, -R5 ;  /* 0x0000000100037824 */ /* 0x000fe400078e0a05 */
[----:B------:R-:W-:Y:S01]  /*0180*/  IMAD.SHL.U32 R4, R2, 0x80, RZ ;  /* 0x0000008002047824 */ /* 0x000fe200078e00ff */
[----:B------:R-:W-:Y:S01]  /*0190*/  SHF.R.S32.HI R2, RZ, 0x8, R7 ;  /* 0x00000008ff027819 */ /* 0x000fe20000011407 */
[C---:B--2---:R-:W-:Y:S01]  /*01a0*/  IMAD.WIDE R26, R3.reuse, 0x4, R26 ;  /* 0x00000004031a7825 */ /* 0x044fe200078e021a */
[----:B------:R-:W-:Y:S02]  /*01b0*/  SHF.R.S32.HI R21, RZ, 0x1f, R3 ;  /* 0x0000001fff157819 */ /* 0x000fe40000011403 */
[----:B------:R-:W-:Y:S01]  /*01c0*/  IADD3 R6, P0, R3, R4, RZ ;  /* 0x0000000403067210 */ /* 0x000fe20007f1e0ff */
[----:B------:R-:W-:Y:S01]  /*01d0*/  IMAD.SHL.U32 R2, R2, 0x80, RZ ;  /* 0x0000008002027824 */ /* 0x000fe200078e00ff */
[C---:B------:R-:W-:Y:S01]  /*01e0*/  ISETP.GE.AND P1, PT, R3.reuse, 0x80, PT ;  /* 0x000000800300780c */ /* 0x040fe20003f26270 */
[C---:B------:R-:W-:Y:S01]  /*01f0*/  IMAD.IADD R29, R3.reuse, 0x1, R4 ;  /* 0x00000001031d7824 */ /* 0x040fe200078e0204 */
[----:B------:R-:W-:Y:S01]  /*0200*/  LEA.HI.X.SX32 R7, R4, R21, 0x1, P0 ;  /* 0x0000001504077211 */ /* 0x000fe200000f0eff */
[----:B------:R-:W-:Y:S01]  /*0210*/  IMAD.IADD R5, R3, 0x1, R2 ;  /* 0x0000000103057824 */ /* 0x000fe200078e0202 */
[----:B------:R-:W-:Y:S01]  /*0220*/  LEA R10, P0, R6, UR6, 0x2 ;  /* 0x00000006060a7c11 */ /* 0x000fe2000f8010ff */
[----:B----4-:R-:W-:Y:S01]  /*0230*/  IMAD.WIDE R28, R29, 0x4, R24 ;  /* 0x000000041d1c7825 */ /* 0x010fe200078e0218 */
[----:B------:R-:W-:-:S02]  /*0240*/  ISETP.LT.AND P3, PT, R22, 0xf0400, !P1 ;  /* 0x000f04001600780c */ /* 0x000fc40004f61270 */
[----:B------:R-:W-:Y:S01]  /*0250*/  LEA.HI.X R11, R6, UR7, R7, 0x2, P0 ;  /* 0x00000007060b7c11 */ /* 0x000fe200080f1407 */
[----:B------:R-:W-:Y:S01]  /*0260*/  IMAD.WIDE R24, R5, 0x4, R24 ;  /* 0x0000000405187825 */ /* 0x000fe200078e0218 */
[----:B------:R-:W-:-:S04]  /*0270*/  ISETP.GT.AND P0, PT, R3, 0x7f, PT ;  /* 0x0000007f0300780c */ /* 0x000fc80003f04270 */
[----:B------:R-:W-:Y:S02]  /*0280*/  ISETP.LT.AND P2, PT, R0, 0xf0400, P0 ;  /* 0x000f04000000780c */ /* 0x000fe40000741270 */
[----:B------:R-:W-:Y:S02]  /*0290*/  CS2R R4, SRZ ;  /* 0x0000000000047805 */ /* 0x000fe4000001ff00 */
[----:B------:R-:W-:Y:S02]  /*02a0*/  CS2R R6, SRZ ;  /* 0x0000000000067805 */ /* 0x000fe4000001ff00 */
[----:B------:R-:W-:Y:S01]  /*02b0*/  CS2R R8, SRZ ;  /* 0x0000000000087805 */ /* 0x000fe2000001ff00 */
[----:B-----5:R-:W-:-:S03]  /*02c0*/  IMAD.WIDE R30, R3, 0x4, R30 ;  /* 0x00000004031e7825 */ /* 0x020fc600078e021e */
[----:B------:R-:W2:Y:S04]  /*02d0*/  @P3 LDG.E.EL.128 R4, desc[UR4][R24.64] ;  /* 0x0000000418043981 */ /* 0x000ea8000c2e1d00 */
[----:B------:R1:W3:Y:S04]  /*02e0*/  @P2 LDG.E.EL.128 R16, desc[UR4][R10.64+-0x200] ;  /* 0xfffe00040a102981 */ /* 0x0002e8000c2e1d00 */
[----:B------:R-:W4:Y:S01]  /*02f0*/  @P2 LDG.E.EL.128 R12, desc[UR4][R26.64+-0x200] ;  /* 0xfffe00041a0c2981 */ /* 0x000f22000c2e1d00 */
[----:B------:R-:W-:-:S04]  /*0300*/  IADD3 R20, P4, R3, R2, RZ ;  /* 0x0000000203147210 */ /* 0x000fc80007f9e0ff */
[----:B------:R-:W-:Y:S02]  /*0310*/  LEA.HI.X.SX32 R21, R2, R21, 0x1, P4 ;  /* 0x0000001502157211 */ /* 0x000fe400020f0eff */
[----:B-1----:R-:W-:-:S06]  /*0320*/  CS2R R10, SRZ ;  /* 0x00000000000a7805 */ /* 0x002fcc000001ff00 */
[----:B------:R-:W5:Y:S01]  /*0330*/  @P3 LDG.E.EL.128 R8, desc[UR4][R30.64] ;  /* 0x000000041e083981 */ /* 0x000f62000c2e1d00 */
[----:B------:R-:W-:Y:S02]  /*0340*/  ISETP.LT.AND P4, PT, R0, 0xf0400, !P1 ;  /* 0x000f04000000780c */ /* 0x000fe40004f81270 */
[----:B---3--:R-:W-:Y:S02]  /*0350*/  SEL R3, R16, RZ, P2 ;  /* 0x000000ff10037207 */ /* 0x008fe40001000000 */
[----:B----4-:R-:W-:Y:S02]  /*0360*/  SEL R12, R12, RZ, P2 ;  /* 0x000000ff0c0c7207 */ /* 0x010fe40001000000 */
[----:B------:R-:W-:Y:S02]  /*0370*/  SEL R13, R13, RZ, P2 ;  /* 0x000000ff0d0d7207 */ /* 0x000fe40001000000 */
[----:B------:R-:W-:Y:S01]  /*0380*/  SEL R2, R17, RZ, P2 ;  /* 0x000000ff11027207 */ /* 0x000fe20001000000 */
[----:B------:R-:W-:Y:S01]  /*0390*/  FADD R3, R3, R12 ;  /* 0x0000000c03037221 */ /* 0x000fe20000000000 */
[----:B--2---:R-:W-:-:S02]  /*03a0*/  SEL R7, R7, RZ, P3 ;  /* 0x000000ff07077207 */ /* 0x004fc40001800000 */
[----:B------:R-:W-:Y:S02]  /*03b0*/  SEL R18, R18, RZ, P2 ;  /* 0x000000ff12127207 */ /* 0x000fe40001000000 */
[----:B------:R-:W-:Y:S02]  /*03c0*/  SEL R19, R19, RZ, P2 ;  /* 0x000000ff13137207 */ /* 0x000fe40001000000 */
[----:B-----5:R-:W-:Y:S02]  /*03d0*/  SEL R12, R11, RZ, P3 ;  /* 0x000000ff0b0c7207 */ /* 0x020fe40001800000 */
[----:B------:R-:W-:Y:S02]  /*03e0*/  SEL R25, R14, RZ, P2 ;  /* 0x000000ff0e197207 */ /* 0x000fe40001000000 */
[----:B------:R-:W-:Y:S01]  /*03f0*/  SEL R24, R15, RZ, P2 ;  /* 0x000000ff0f187207 */ /* 0x000fe20001000000 */
[----:B------:R-:W-:Y:S01]  /*0400*/  FADD R2, R2, R13 ;  /* 0x0000000d02027221 */ /* 0x000fe20000000000 */
[----:B------:R-:W-:Y:S01]  /*0410*/  FADD R11, R7, R12 ;  /* 0x0000000c070b7221 */ /* 0x000fe20000000000 */
[----:B------:R-:W-:Y:S01]  /*0420*/  FADD R25, R18, R25 ;  /* 0x0000001912197221 */ /* 0x000fe20000000000 */
[----:B------:R-:W-:Y:S01]  /*0430*/  CS2R R12, SRZ ;  /* 0x00000000000c7805 */ /* 0x000fe2000001ff00 */
[----:B------:R-:W-:Y:S01]  /*0440*/  FADD R24, R19, R24 ;  /* 0x0000001813187221 */ /* 0x000fe20000000000 */
[----:B------:R-:W-:-:S02]  /*0450*/  CS2R R14, SRZ ;  /* 0x00000000000e7805 */ /* 0x000fc4000001ff00 */
[----:B------:R-:W-:Y:S02]  /*0460*/  CS2R R16, SRZ ;  /* 0x0000000000107805 */ /* 0x000fe4000001ff00 */
[----:B------:R-:W-:Y:S02]  /*0470*/  CS2R R18, SRZ ;  /* 0x0000000000127805 */ /* 0x000fe4000001ff00 */
[----:B------:R-:W2:Y:S04]  /*0480*/  @P4 LDG.E.EL.128 R12, desc[UR4][R30.64] ;  /* 0x000000041e0c4981 */ /* 0x000ea8000c2e1d00 */
[----:B------:R-:W3:Y:S01]  /*0490*/  @P4 LDG.E.EL.128 R16, desc[UR4][R28.64] ;  /* 0x000000041c104981 */ /* 0x000ee2000c2e1d00 */
[----:B------:R-:W-:Y:S02]  /*04a0*/  SEL R6, R6, RZ, P3 ;  /* 0x000000ff06067207 */ /* 0x000fe40001800000 */
[----:B------:R-:W-:-:S02]  /*04b0*/  SEL R7, R10, RZ, P3 ;  /* 0x000000ff0a077207 */ /* 0x000fc40001800000 */
[----:B------:R-:W-:-:S03]  /*04c0*/  SEL R5, R5, RZ, P3 ;  /* 0x000000ff05057207 */ /* 0x000fc60001800000 */
[----:B------:R-:W-:Y:S01]  /*04d0*/  FADD R10, R6, R7 ;  /* 0x00000007060a7221 */ /* 0x000fe20000000000 */
[----:B------:R-:W-:Y:S02]  /*04e0*/  SEL R6, R9, RZ, P3 ;  /* 0x000000ff09067207 */ /* 0x000fe40001800000 */
[----:B------:R-:W-:-:S03]  /*04f0*/  ISETP.LT.AND P0, PT, R22, 0xf0400, P0 ;  /* 0x000f04001600780c */ /* 0x000fc60000701270 */
[----:B------:R-:W-:Y:S01]  /*0500*/  FADD R9, R5, R6 ;  /* 0x0000000605097221 */ /* 0x000fe20000000000 */
[----:B------:R-:W-:Y:S02]  /*0510*/  SEL R4, R4, RZ, P3 ;  /* 0x000000ff04047207 */ /* 0x000fe40001800000 */
[----:B------:R-:W-:Y:S02]  /*0520*/  SEL R7, R8, RZ, P3 ;  /* 0x000000ff08077207 */ /* 0x000fe40001800000 */
[----:B------:R-:W-:Y:S02]  /*0530*/  LEA R32, P5, R20, UR6, 0x2 ;  /* 0x0000000614207c11 */ /* 0x000fe4000f8a10ff */
[----:B------:R-:W-:Y:S01]  /*0540*/  ISETP.GE.AND P2, PT, R22, 0xf0400, PT ;  /* 0x000f04001600780c */ /* 0x000fe20003f46270 */
[----:B------:R-:W-:Y:S01]  /*0550*/  FADD R8, R4, R7 ;  /* 0x0000000704087221 */ /* 0x000fe20000000000 */
[----:B------:R-:W-:Y:S02]  /*0560*/  LEA.HI.X R33, R20, UR7, R21, 0x2, P5 ;  /* 0x0000000714217c11 */ /* 0x000fe4000a8f1415 */
[----:B------:R-:W-:-:S02]  /*0570*/  CS2R R20, SRZ ;  /* 0x0000000000147805 */ /* 0x000fc4000001ff00 */
[----:B------:R-:W-:Y:S02]  /*0580*/  CS2R R22, SRZ ;  /* 0x0000000000167805 */ /* 0x000fe4000001ff00 */
[----:B------:R-:W-:-:S04]  /*0590*/  CS2R R6, SRZ ;  /* 0x0000000000067805 */ /* 0x000fc8000001ff00 */
[----:B------:R-:W4:Y:S01]  /*05a0*/  @P0 LDG.E.EL.128 R20, desc[UR4][R32.64+-0x200] ;  /* 0xfffe000420140981 */ /* 0x000f22000c2e1d00 */
[----:B--2---:R-:W-:Y:S02]  /*05b0*/  SEL R5, R12, RZ, P4 ;  /* 0x000000ff0c057207 */ /* 0x004fe40002000000 */
[----:B---3--:R-:W-:-:S05]  /*05c0*/  SEL R12, R16, RZ, P4 ;  /* 0x000000ff100c7207 */ /* 0x008fca0002000000 */
[----:B------:R-:W-:Y:S01]  /*05d0*/  FADD R12, R12, R5 ;  /* 0x000000050c0c7221 */ /* 0x000fe20000000000 */
[----:B------:R-:W-:-:S06]  /*05e0*/  CS2R R4, SRZ ;  /* 0x0000000000047805 */ /* 0x000fcc000001ff00 */
[----:B------:R-:W2:Y:S01]  /*05f0*/  @P0 LDG.E.EL.128 R4, desc[UR4][R26.64+-0x200] ;  /* 0xfffe00041a040981 */ /* 0x000ea2000c2e1d00 */
[C---:B------:R-:W-:Y:S02]  /*0600*/  FSETP.GTU.AND P3, PT, R12.reuse, RZ, PT ;  /* 0x000000ff0c00720b */ /* 0x040fe40003f6c000 */
[----:B------:R-:W-:Y:S02]  /*0610*/  SEL R28, R15, RZ, P4 ;  /* 0x000000ff0f1c7207 */ /* 0x000fe40002000000 */
[----:B------:R-:W-:Y:S02]  /*0620*/  FSEL R12, R12, RZ, P3 ;  /* 0x000000ff0c0c7208 */ /* 0x000fe40001800000 */
[----:B------:R-:W-:Y:S02]  /*0630*/  SEL R15, R19, RZ, P4 ;  /* 0x000000ff130f7207 */ /* 0x000fe40002000000 */
[----:B------:R-:W-:Y:S02]  /*0640*/  SEL R13, R13, RZ, P4 ;  /* 0x000000ff0d0d7207 */ /* 0x000fe40002000000 */
[----:B------:R-:W-:-:S02]  /*0650*/  SEL R14, R14, RZ, P4 ;  /* 0x000000ff0e0e7207 */ /* 0x000fc40002000000 */
[----:B------:R-:W-:Y:S02]  /*0660*/  SEL R19, R18, RZ, P4 ;  /* 0x000000ff12137207 */ /* 0x000fe40002000000 */
[----:B------:R-:W-:Y:S02]  /*0670*/  SEL R16, R17, RZ, P4 ;  /* 0x000000ff11107207 */ /* 0x000fe40002000000 */
[----:B------:R-:W-:Y:S02]  /*0680*/  FSETP.GEU.AND P4, PT, R12, 6, PT ;  /* 0x40c000000c00780b */ /* 0x000fe40003f8e000 */
[----:B------:R-:W-:Y:S01]  /*0690*/  FSETP.GTU.AND P3, PT, R3, RZ, PT ;  /* 0x000000ff0300720b */ /* 0x000fe20003f6c000 */
[----:B------:R-:W-:Y:S01]  /*06a0*/  FADD R13, R16, R13 ;  /* 0x0000000d100d7221 */ /* 0x000fe20000000000 */
[----:B------:R-:W-:Y:S01]  /*06b0*/  FSETP.NAN.AND P5, PT, R12, R12, PT ;  /* 0x0000000c0c00720b */ /* 0x000fe20003fa8000 */
[----:B------:R-:W-:Y:S01]  /*06c0*/  FADD R14, R19, R14 ;  /* 0x0000000e130e7221 */ /* 0x000fe20000000000 */
[----:B------:R-:W-:-:S02]  /*06d0*/  FSEL R3, R3, RZ, P3 ;  /* 0x000000ff03037208 */ /* 0x000fc40001800000 */
[----:B------:R-:W-:Y:S01]  /*06e0*/  FSETP.GTU.AND P6, PT, R13, RZ, PT ;  /* 0x000000ff0d00720b */ /* 0x000fe20003fcc000 */
[----:B------:R-:W-:Y:S01]  /*06f0*/  FADD R15, R15, R28 ;  /* 0x0000001c0f0f7221 */ /* 0x000fe20000000000 */
[----:B------:R-:W-:-:S03]  /*0700*/  FSETP.GTU.AND P3, PT, R2, RZ, PT ;  /* 0x000000ff0200720b */ /* 0x000fc60003f6c000 */
[----:B------:R-:W-:Y:S02]  /*0710*/  @P4 FSEL R12, R12, 6, P5 ;  /* 0x40c000000c0c4808 */ /* 0x000fe40002800000 */
[----:B------:R-:W-:Y:S02]  /*0720*/  FSETP.GEU.AND P5, PT, R3, 6, PT ;  /* 0x40c000000300780b */ /* 0x000fe40003fae000 */
[----:B------:R-:W-:Y:S02]  /*0730*/  FSETP.GTU.AND P4, PT, R14, RZ, PT ;  /* 0x000000ff0e00720b */ /* 0x000fe40003f8c000 */
[----:B------:R-:W-:Y:S02]  /*0740*/  FSEL R13, R13, RZ, P6 ;  /* 0x000000ff0d0d7208 */ /* 0x000fe40003000000 */
[----:B------:R-:W-:Y:S02]  /*0750*/  FSETP.GTU.AND P6, PT, R25, RZ, PT ;  /* 0x000000ff1900720b */ /* 0x000fe40003fcc000 */
[----:B------:R-:W-:-:S02]  /*0760*/  FSEL R2, R2, RZ, P3 ;  /* 0x000000ff02027208 */ /* 0x000fc40001800000 */
[----:B------:R-:W-:Y:S02]  /*0770*/  FSETP.GTU.AND P3, PT, R15, RZ, PT ;  /* 0x000000ff0f00720b */ /* 0x000fe40003f6c000 */
[----:B------:R-:W-:Y:S02]  /*0780*/  FSEL R14, R14, RZ, P4 ;  /* 0x000000ff0e0e7208 */ /* 0x000fe40002000000 */
[----:B------:R-:W-:Y:S02]  /*0790*/  FSETP.GEU.AND P4, PT, R13, 6, PT ;  /* 0x40c000000d00780b */ /* 0x000fe40003f8e000 */
[----:B------:R-:W-:Y:S02]  /*07a0*/  FSEL R25, R25, RZ, P6 ;  /* 0x000000ff19197208 */ /* 0x000fe40003000000 */
[----:B------:R-:W-:Y:S02]  /*07b0*/  FSETP.NAN.AND P6, PT, R3, R3, PT ;  /* 0x000000030300720b */ /* 0x000fe40003fc8000 */
[----:B------:R-:W-:-:S02]  /*07c0*/  FSEL R15, R15, RZ, P3 ;  /* 0x000000ff0f0f7208 */ /* 0x000fc40001800000 */
[----:B------:R-:W-:Y:S02]  /*07d0*/  FSETP.GTU.AND P3, PT, R24, RZ, PT ;  /* 0x000000ff1800720b */ /* 0x000fe40003f6c000 */
[----:B------:R-:W-:Y:S02]  /*07e0*/  @P5 FSEL R3, R3, 6, P6 ;  /* 0x40c0000003035808 */ /* 0x000fe40003000000 */
[----:B------:R-:W-:Y:S02]  /*07f0*/  FSETP.GEU.AND P6, PT, R2, 6, PT ;  /* 0x40c000000200780b */ /* 0x000fe40003fce000 */
[----:B------:R-:W-:Y:S02]  /*0800*/  FSEL R24, R24, RZ, P3 ;  /* 0x000000ff18187208 */ /* 0x000fe40001800000 */
[----:B------:R-:W-:Y:S02]  /*0810*/  FSETP.NAN.AND P5, PT, R13, R13, PT ;  /* 0x0000000d0d00720b */ /* 0x000fe40003fa8000 */
[----:B------:R-:W-:-:S02]  /*0820*/  FSETP.GEU.AND P3, PT, R14, 6, PT ;  /* 0x40c000000e00780b */ /* 0x000fc40003f6e000 */
[----:B------:R-:W-:Y:S02]  /*0830*/  @P4 FSEL R13, R13, 6, P5 ;  /* 0x40c000000d0d4808 */ /* 0x000fe40002800000 */
[----:B------:R-:W-:Y:S02]  /*0840*/  FSETP.GEU.AND P4, PT, R25, 6, PT ;  /* 0x40c000001900780b */ /* 0x000fe40003f8e000 */
[----:B----4-:R-:W-:Y:S02]  /*0850*/  SEL R20, R20, RZ, P0 ;  /* 0x000000ff14147207 */ /* 0x010fe40000000000 */
[----:B------:R-:W-:Y:S02]  /*0860*/  FSETP.NAN.AND P5, PT, R2, R2, PT ;  /* 0x000000020200720b */ /* 0x000fe40003fa8000 */
[----:B------:R-:W-:Y:S02]  /*0870*/  SEL R21, R21, RZ, P0 ;  /* 0x000000ff15157207 */ /* 0x000fe40000000000 */
[----:B------:R-:W-:-:S02]  /*0880*/  SEL R22, R22, RZ, P0 ;  /* 0x000000ff16167207 */ /* 0x000fc40000000000 */
[----:B------:R-:W-:Y:S02]  /*0890*/  SEL R23, R23, RZ, P0 ;  /* 0x000000ff17177207 */ /* 0x000fe40000000000 */
[----:B------:R-:W-:Y:S02]  /*08a0*/  @P6 FSEL R2, R2, 6, P5 ;  /* 0x40c0000002026808 */ /* 0x000fe40002800000 */
[C---:B------:R-:W-:Y:S02]  /*08b0*/  FSETP.GTU.AND P6, PT, R8.reuse, RZ, PT ;  /* 0x000000ff0800720b */ /* 0x040fe40003fcc000 */
[----:B------:R-:W-:Y:S02]  /*08c0*/  FSETP.GEU.AND P5, PT, R15, 6, PT ;  /* 0x40c000000f00780b */ /* 0x000fe40003fae000 */
[----:B------:R-:W-:Y:S02]  /*08d0*/  FSEL R8, R8, RZ, P6 ;  /* 0x000000ff08087208 */ /* 0x000fe40003000000 */
[----:B------:R-:W-:-:S02]  /*08e0*/  FSEL R12, R12, R3, !P1 ;  /* 0x000000030c0c7208 */ /* 0x000fc40004800000 */
[----:B------:R-:W-:Y:S02]  /*08f0*/  FSEL R13, R13, R2, !P1 ;  /* 0x000000020d0d7208 */ /* 0x000fe40004800000 */
[----:B--2---:R-:W-:Y:S02]  /*0900*/  SEL R19, R4, RZ, P0 ;  /* 0x000000ff04137207 */ /* 0x004fe40000000000 */
[----:B------:R-:W-:Y:S02]  /*0910*/  SEL R17, R6, RZ, P0 ;  /* 0x000000ff06117207 */ /* 0x000fe40000000000 */
[----:B------:R-:W-:Y:S02]  /*0920*/  SEL R4, R5, RZ, P0 ;  /* 0x000000ff05047207 */ /* 0x000fe40000000000 */
[----:B------:R-:W-:Y:S02]  /*0930*/  SEL R6, R7, RZ, P0 ;  /* 0x000000ff07067207 */ /* 0x000fe40000000000 */
[----:B------:R-:W-:Y:S01]  /*0940*/  FSETP.NAN.AND P0, PT, R14, R14, PT ;  /* 0x0000000e0e00720b */ /* 0x000fe20003f08000 */
[----:B------:R-:W-:-:S03]  /*0950*/  FADD R19, R20, R19 ;  /* 0x0000001314137221 */ /* 0x000fc60000000000 */
[----:B------:R-:W-:Y:S02]  /*0960*/  @P3 FSEL R14, R14, 6, P0 ;  /* 0x40c000000e0e3808 */ /* 0x000fe40000000000 */
[----:B------:R-:W-:Y:S02]  /*0970*/  FSETP.NAN.AND P3, PT, R25, R25, PT ;  /* 0x000000191900720b */ /* 0x000fe40003f68000 */
[----:B------:R-:W-:Y:S02]  /*0980*/  FSETP.GTU.AND P6, PT, R19, RZ, PT ;  /* 0x000000ff1300720b */ /* 0x000fe40003fcc000 */
[----:B------:R-:W-:Y:S02]  /*0990*/  @P4 FSEL R25, R25, 6, P3 ;  /* 0x40c0000019194808 */ /* 0x000fe40001800000 */
[----:B------:R-:W-:Y:S02]  /*09a0*/  FSETP.GEU.AND P4, PT, R24, 6, PT ;  /* 0x40c000001800780b */ /* 0x000fe40003f8e000 */
[----:B------:R-:W-:-:S02]  /*09b0*/  FSETP.GTU.AND P0, PT, R9, RZ, PT ;  /* 0x000000ff0900720b */ /* 0x000fc40003f0c000 */
[----:B------:R-:W-:Y:S02]  /*09c0*/  FSEL R7, R19, RZ, P6 ;  /* 0x000000ff13077208 */ /* 0x000fe40003000000 */
[----:B------:R-:W-:Y:S02]  /*09d0*/  FSETP.GEU.AND P3, PT, R8, 6, PT ;  /* 0x40c000000800780b */ /* 0x000fe40003f6e000 */
[----:B------:R-:W-:Y:S02]  /*09e0*/  FSETP.NAN.AND P6, PT, R15, R15, PT ;  /* 0x0000000f0f00720b */ /* 0x000fe40003fc8000 */
[----:B------:R-:W-:Y:S02]  /*09f0*/  FSEL R9, R9, RZ, P0 ;  /* 0x000000ff09097208 */ /* 0x000fe40000000000 */
[----:B------:R-:W-:Y:S02]  /*0a00*/  FSETP.GTU.AND P0, PT, R10, RZ, PT ;  /* 0x000000ff0a00720b */ /* 0x000fe40003f0c000 */
[----:B------:R-:W-:Y:S01]  /*0a10*/  @P5 FSEL R15, R15, 6, P6 ;  /* 0x40c000000f0f5808 */ /* 0x000fe20003000000 */
[----:B------:R-:W-:Y:S01]  /*0a20*/  FADD R21, R21, R4 ;  /* 0x0000000415157221 */ /* 0x000fe20000000000 */
[----:B------:R-:W-:Y:S01]  /*0a30*/  FSETP.GEU.AND P5, PT, R7, 6, PT ;  /* 0x40c000000700780b */ /* 0x000fe20003fae000 */
[----:B------:R-:W1:Y:S01]  /*0a40*/  LDC.64 R4, c[0x0][0x230] ;  /* 0x00008c00ff047b82 */ /* 0x000e620000000a00 */
[----:B------:R-:W-:-:S02]  /*0a50*/  FSETP.NAN.AND P6, PT, R24, R24, PT ;  /* 0x000000181800720b */ /* 0x000fc40003fc8000 */
[----:B------:R-:W-:Y:S02]  /*0a60*/  FSEL R10, R10, RZ, P0 ;  /* 0x000000ff0a0a7208 */ /* 0x000fe40000000000 */
[----:B------:R-:W-:Y:S02]  /*0a70*/  FSETP.NAN.AND P0, PT, R8, R8, PT ;  /* 0x000000080800720b */ /* 0x000fe40003f08000 */
[----:B------:R-:W-:Y:S02]  /*0a80*/  @P4 FSEL R24, R24, 6, P6 ;  /* 0x40c0000018184808 */ /* 0x000fe40003000000 */
[----:B------:R-:W-:Y:S02]  /*0a90*/  FSETP.GEU.AND P4, PT, R9, 6, PT ;  /* 0x40c000000900780b */ /* 0x000fe40003f8e000 */
[----:B------:R-:W-:Y:S02]  /*0aa0*/  FSETP.GTU.AND P6, PT, R21, RZ, PT ;  /* 0x000000ff1500720b */ /* 0x000fe40003fcc000 */
[----:B------:R-:W-:-:S02]  /*0ab0*/  @P3 FSEL R8, R8, 6, P0 ;  /* 0x40c0000008083808 */ /* 0x000fc40000000000 */
[----:B------:R-:W-:Y:S02]  /*0ac0*/  FSETP.GEU.AND P0, PT, R10, 6, PT ;  /* 0x40c000000a00780b */ /* 0x000fe40003f0e000 */
[----:B------:R-:W-:Y:S02]  /*0ad0*/  FSETP.NAN.AND P3, PT, R7, R7, PT ;  /* 0x000000070700720b */ /* 0x000fe40003f68000 */
[----:B------:R-:W-:Y:S02]  /*0ae0*/  FSEL R16, R21, RZ, P6 ;  /* 0x000000ff15107208 */ /* 0x000fe40003000000 */
[----:B------:R-:W-:Y:S02]  /*0af0*/  FSETP.GTU.AND P6, PT, R11, RZ, PT ;  /* 0x000000ff0b00720b */ /* 0x000fe40003fcc000 */
[----:B------:R-:W-:Y:S01]  /*0b00*/  @P5 FSEL R7, R7, 6, P3 ;  /* 0x40c0000007075808 */ /* 0x000fe20001800000 */
[----:B------:R-:W-:Y:S01]  /*0b10*/  FADD R17, R22, R17 ;  /* 0x0000001116117221 */ /* 0x000fe20000000000 */
[----:B------:R-:W-:Y:S01]  /*0b20*/  FSETP.GEU.AND P3, PT, R16, 6, PT ;  /* 0x40c000001000780b */ /* 0x000fe20003f6e000 */
[----:B------:R-:W-:Y:S01]  /*0b30*/  FADD R6, R23, R6 ;  /* 0x0000000617067221 */ /* 0x000fe20000000000 */
[----:B------:R-:W-:-:S02]  /*0b40*/  FSETP.NAN.AND P5, PT, R9, R9, PT ;  /* 0x000000090900720b */ /* 0x000fc40003fa8000 */
[----:B------:R-:W-:Y:S02]  /*0b50*/  FSEL R11, R11, RZ, P6 ;  /* 0x000000ff0b0b7208 */ /* 0x000fe40003000000 */
[----:B------:R-:W-:Y:S02]  /*0b60*/  FSETP.NAN.AND P6, PT, R10, R10, PT ;  /* 0x0000000a0a00720b */ /* 0x000fe40003fc8000 */
[----:B------:R-:W-:Y:S02]  /*0b70*/  @P4 FSEL R9, R9, 6, P5 ;  /* 0x40c0000009094808 */ /* 0x000fe40002800000 */
[----:B------:R-:W-:Y:S02]  /*0b80*/  FSETP.GTU.AND P4, PT, R17, RZ, PT ;  /* 0x000000ff1100720b */ /* 0x000fe40003f8c000 */
[----:B------:R-:W-:Y:S02]  /*0b90*/  FSETP.GTU.AND P5, PT, R6, RZ, PT ;  /* 0x000000ff0600720b */ /* 0x000fe40003fac000 */
[----:B------:R-:W-:-:S02]  /*0ba0*/  @P0 FSEL R10, R10, 6, P6 ;  /* 0x40c000000a0a0808 */ /* 0x000fc40003000000 */
[----:B------:R-:W-:Y:S02]  /*0bb0*/  FSETP.GEU.AND P0, PT, R11, 6, PT ;  /* 0x40c000000b00780b */ /* 0x000fe40003f0e000 */
[----:B------:R-:W-:Y:S02]  /*0bc0*/  FSETP.NAN.AND P6, PT, R16, R16, PT ;  /* 0x000000101000720b */ /* 0x000fe40003fc8000 */
[----:B------:R-:W-:Y:S02]  /*0bd0*/  FSEL R17, R17, RZ, P4 ;  /* 0x000000ff11117208 */ /* 0x000fe40002000000 */
[----:B------:R-:W-:Y:S02]  /*0be0*/  FSEL R6, R6, RZ, P5 ;  /* 0x000000ff06067208 */ /* 0x000fe40002800000 */
[----:B------:R-:W-:Y:S02]  /*0bf0*/  @P3 FSEL R16, R16, 6, P6 ;  /* 0x40c0000010103808 */ /* 0x000fe40003000000 */
[----:B------:R-:W-:-:S02]  /*0c00*/  FSETP.GEU.AND P5, PT, R17, 6, PT ;  /* 0x40c000001100780b */ /* 0x000fc40003fae000 */
[----:B------:R-:W-:Y:S02]  /*0c10*/  FSETP.GEU.AND P3, PT, R6, 6, PT ;  /* 0x40c000000600780b */ /* 0x000fe40003f6e000 */
[C---:B------:R-:W-:Y:S02]  /*0c20*/  ISETP.GE.AND P4, PT, R0.reuse, 0xf0400, PT ;  /* 0x000f04000000780c */ /* 0x040fe40003f86270 */
[C---:B------:R-:W-:Y:S01]  /*0c30*/  FSETP.NAN.AND P6, PT, R11.reuse, R11, PT ;  /* 0x0000000b0b00720b */ /* 0x040fe20003fc8000 */
[----:B-1----:R-:W-:Y:S01]  /*0c40*/  IMAD.WIDE R4, R0, 0x4, R4 ;  /* 0x0000000400047825 */ /* 0x002fe200078e0204 */
[----:B------:R-:W-:Y:S02]  /*0c50*/  FSEL R14, R14, R25, !P1 ;  /* 0x000000190e0e7208 */ /* 0x000fe40004800000 */
[----:B------:R-:W-:Y:S02]  /*0c60*/  @P0 FSEL R11, R11, 6, P6 ;  /* 0x40c000000b0b0808 */ /* 0x000fe40003000000 */
[----:B------:R-:W-:-:S02]  /*0c70*/  FSEL R15, R15, R24, !P1 ;  /* 0x000000180f0f7208 */ /* 0x000fc40004800000 */
[C---:B------:R-:W-:Y:S02]  /*0c80*/  FSETP.NAN.AND P0, PT, R17.reuse, R17, PT ;  /* 0x000000111100720b */ /* 0x040fe40003f08000 */
[C---:B------:R-:W-:Y:S01]  /*0c90*/  FSETP.NAN.AND P6, PT, R6.reuse, R6, PT ;  /* 0x000000060600720b */ /* 0x040fe20003fc8000 */
[----:B------:R1:W-:Y:S01]  /*0ca0*/  @!P4 STG.E.128 desc[UR4][R4.64], R12 ;  /* 0x0000000c0400c986 */ /* 0x0003e2000c101d04 */
[----:B------:R-:W-:Y:S02]  /*0cb0*/  @P5 FSEL R17, R17, 6, P0 ;  /* 0x40c0000011115808 */ /* 0x000fe40000000000 */
[----:B------:R-:W-:Y:S02]  /*0cc0*/  @P3 FSEL R6, R6, 6, P6 ;  /* 0x40c0000006063808 */ /* 0x000fe40003000000 */
[----:B------:R-:W-:Y:S02]  /*0cd0*/  FSEL R8, R8, R7, !P1 ;  /* 0x0000000708087208 */ /* 0x000fe40004800000 */
[----:B------:R-:W-:-:S02]  /*0ce0*/  FSEL R9, R9, R16, !P1 ;  /* 0x0000001009097208 */ /* 0x000fc40004800000 */
[----:B------:R-:W-:Y:S02]  /*0cf0*/  FSEL R10, R10, R17, !P1 ;  /* 0x000000110a0a7208 */ /* 0x000fe40004800000 */
[----:B------:R-:W-:Y:S01]  /*0d00*/  FSEL R11, R11, R6, !P1 ;  /* 0x000000060b0b7208 */ /* 0x000fe20004800000 */
[----:B------:R-:W-:Y:S06]  /*0d10*/  @P2 EXIT ;  /* 0x000000000000294d */ /* 0x000fec0003800000 */
[----:B------:R-:W-:Y:S01]  /*0d20*/  STG.E.128 desc[UR4][R4.64+0x800], R8 ;  /* 0x0008000804007986 */ /* 0x000fe2000c101d04 */
[----:B------:R-:W-:Y:S05]  /*0d30*/  EXIT ;  /* 0x000000000000794d */ /* 0x000fea0003800000 */
.L_x_0:
[----:B------:R-:W-:-:S00]  /*0d40*/  BRA `(.L_x_0) ;  /* 0xfffffffc00fc7947 */ /* 0x000fc0000383ffff */
[----:B------:R-:W-:-:S00]  /*0d50*/  NOP ;  /* 0x0000000000007918 */ /* 0x000fc00000000000 */
        /* <DEDUP_REMOVED lines=10> */
.L_x_1:


//--------------------- .nv.constant0.triton_poi_fused_cat_19 --------------------------
	.section	.nv.constant0.triton_poi_fused_cat_19,"a",@progbits
	.sectionflags	@""
	.align	4
.nv.constant0.triton_poi_fused_cat_19:
	.zero		572
